//
// Generated by NVIDIA NVVM Compiler
//
// Compiler Build ID: CL-36424714
// Cuda compilation tools, release 13.0, V13.0.88
// Based on NVVM 20.0.0
//

.version 9.0
.target sm_100
.address_size 64

	// .globl	_Z17vector_add_kernelPKfS0_Pfi
.extern .shared .align 16 .b8 sdata[];

.visible .entry _Z17vector_add_kernelPKfS0_Pfi(
	.param .u64 .ptr .align 1 _Z17vector_add_kernelPKfS0_Pfi_param_0,
	.param .u64 .ptr .align 1 _Z17vector_add_kernelPKfS0_Pfi_param_1,
	.param .u64 .ptr .align 1 _Z17vector_add_kernelPKfS0_Pfi_param_2,
	.param .u32 _Z17vector_add_kernelPKfS0_Pfi_param_3
)
{
	.reg .pred 	%p<2>;
	.reg .b32 	%r<6>;
	.reg .b32 	%f<4>;
	.reg .b64 	%rd<11>;

	ld.param.u64 	%rd1, [_Z17vector_add_kernelPKfS0_Pfi_param_0];
	ld.param.u64 	%rd2, [_Z17vector_add_kernelPKfS0_Pfi_param_1];
	ld.param.u64 	%rd3, [_Z17vector_add_kernelPKfS0_Pfi_param_2];
	ld.param.u32 	%r2, [_Z17vector_add_kernelPKfS0_Pfi_param_3];
	mov.u32 	%r3, %ctaid.x;
	mov.u32 	%r4, %ntid.x;
	mov.u32 	%r5, %tid.x;
	mad.lo.s32 	%r1, %r3, %r4, %r5;
	setp.ge.s32 	%p1, %r1, %r2;
	@%p1 bra 	$L__BB0_2;
	cvta.to.global.u64 	%rd4, %rd1;
	cvta.to.global.u64 	%rd5, %rd2;
	cvta.to.global.u64 	%rd6, %rd3;
	mul.wide.s32 	%rd7, %r1, 4;
	add.s64 	%rd8, %rd4, %rd7;
	ld.global.nc.f32 	%f1, [%rd8];
	add.s64 	%rd9, %rd5, %rd7;
	ld.global.nc.f32 	%f2, [%rd9];
	add.f32 	%f3, %f1, %f2;
	add.s64 	%rd10, %rd6, %rd7;
	st.global.f32 	[%rd10], %f3;
$L__BB0_2:
	ret;

}
	// .globl	_Z12saxpy_kernelfPKfPfi
.visible .entry _Z12saxpy_kernelfPKfPfi(
	.param .f32 _Z12saxpy_kernelfPKfPfi_param_0,
	.param .u64 .ptr .align 1 _Z12saxpy_kernelfPKfPfi_param_1,
	.param .u64 .ptr .align 1 _Z12saxpy_kernelfPKfPfi_param_2,
	.param .u32 _Z12saxpy_kernelfPKfPfi_param_3
)
{
	.reg .pred 	%p<2>;
	.reg .b32 	%r<6>;
	.reg .b32 	%f<5>;
	.reg .b64 	%rd<8>;

	ld.param.f32 	%f1, [_Z12saxpy_kernelfPKfPfi_param_0];
	ld.param.u64 	%rd1, [_Z12saxpy_kernelfPKfPfi_param_1];
	ld.param.u64 	%rd2, [_Z12saxpy_kernelfPKfPfi_param_2];
	ld.param.u32 	%r2, [_Z12saxpy_kernelfPKfPfi_param_3];
	mov.u32 	%r3, %ctaid.x;
	mov.u32 	%r4, %ntid.x;
	mov.u32 	%r5, %tid.x;
	mad.lo.s32 	%r1, %r3, %r4, %r5;
	setp.ge.s32 	%p1, %r1, %r2;
	@%p1 bra 	$L__BB1_2;
	cvta.to.global.u64 	%rd3, %rd1;
	cvta.to.global.u64 	%rd4, %rd2;
	mul.wide.s32 	%rd5, %r1, 4;
	add.s64 	%rd6, %rd3, %rd5;
	ld.global.nc.f32 	%f2, [%rd6];
	add.s64 	%rd7, %rd4, %rd5;
	ld.global.f32 	%f3, [%rd7];
	fma.rn.f32 	%f4, %f1, %f2, %f3;
	st.global.f32 	[%rd7], %f4;
$L__BB1_2:
	ret;

}
	// .globl	_Z17reduce_sum_kernelPKfPfi
.visible .entry _Z17reduce_sum_kernelPKfPfi(
	.param .u64 .ptr .align 1 _Z17reduce_sum_kernelPKfPfi_param_0,
	.param .u64 .ptr .align 1 _Z17reduce_sum_kernelPKfPfi_param_1,
	.param .u32 _Z17reduce_sum_kernelPKfPfi_param_2
)
{
	.reg .pred 	%p<6>;
	.reg .b32 	%r<14>;
	.reg .b32 	%f<10>;
	.reg .b64 	%rd<7>;

	ld.param.u64 	%rd1, [_Z17reduce_sum_kernelPKfPfi_param_0];
	ld.param.u64 	%rd2, [_Z17reduce_sum_kernelPKfPfi_param_1];
	ld.param.u32 	%r7, [_Z17reduce_sum_kernelPKfPfi_param_2];
	mov.u32 	%r1, %tid.x;
	mov.u32 	%r8, %ctaid.x;
	mov.u32 	%r13, %ntid.x;
	mad.lo.s32 	%r3, %r8, %r13, %r1;
	setp.ge.s32 	%p1, %r3, %r7;
	mov.f32 	%f9, 0f00000000;
	@%p1 bra 	$L__BB2_2;
	cvta.to.global.u64 	%rd3, %rd1;
	mul.wide.s32 	%rd4, %r3, 4;
	add.s64 	%rd5, %rd3, %rd4;
	ld.global.nc.f32 	%f9, [%rd5];
$L__BB2_2:
	shl.b32 	%r9, %r1, 2;
	mov.u32 	%r10, sdata;
	add.s32 	%r4, %r10, %r9;
	st.shared.f32 	[%r4], %f9;
	bar.sync 	0;
	setp.lt.u32 	%p2, %r13, 2;
	@%p2 bra 	$L__BB2_6;
$L__BB2_3:
	shr.u32 	%r6, %r13, 1;
	setp.ge.u32 	%p3, %r1, %r6;
	@%p3 bra 	$L__BB2_5;
	shl.b32 	%r11, %r6, 2;
	add.s32 	%r12, %r4, %r11;
	ld.shared.f32 	%f4, [%r12];
	ld.shared.f32 	%f5, [%r4];
	add.f32 	%f6, %f4, %f5;
	st.shared.f32 	[%r4], %f6;
$L__BB2_5:
	bar.sync 	0;
	setp.gt.u32 	%p4, %r13, 3;
	mov.u32 	%r13, %r6;
	@%p4 bra 	$L__BB2_3;
$L__BB2_6:
	setp.ne.s32 	%p5, %r1, 0;
	@%p5 bra 	$L__BB2_8;
	ld.shared.f32 	%f7, [sdata];
	cvta.to.global.u64 	%rd6, %rd2;
	atom.global.add.f32 	%f8, [%rd6], %f7;
$L__BB2_8:
	ret;

}
	// .globl	_Z20heavy_compute_kernelPKfPfi
.visible .entry _Z20heavy_compute_kernelPKfPfi(
	.param .u64 .ptr .align 1 _Z20heavy_compute_kernelPKfPfi_param_0,
	.param .u64 .ptr .align 1 _Z20heavy_compute_kernelPKfPfi_param_1,
	.param .u32 _Z20heavy_compute_kernelPKfPfi_param_2
)
{
	.reg .pred 	%p<3>;
	.reg .b32 	%r<10>;
	.reg .b32 	%f<68>;
	.reg .b64 	%rd<9>;

	ld.param.u64 	%rd1, [_Z20heavy_compute_kernelPKfPfi_param_0];
	ld.param.u64 	%rd2, [_Z20heavy_compute_kernelPKfPfi_param_1];
	ld.param.u32 	%r4, [_Z20heavy_compute_kernelPKfPfi_param_2];
	mov.u32 	%r5, %ctaid.x;
	mov.u32 	%r6, %ntid.x;
	mov.u32 	%r7, %tid.x;
	mad.lo.s32 	%r1, %r5, %r6, %r7;
	setp.ge.s32 	%p1, %r1, %r4;
	@%p1 bra 	$L__BB3_4;
	cvta.to.global.u64 	%rd3, %rd1;
	mul.wide.s32 	%rd4, %r1, 4;
	add.s64 	%rd5, %rd3, %rd4;
	ld.global.nc.f32 	%f67, [%rd5];
	mov.b32 	%r9, 0;
$L__BB3_2:
	fma.rn.f32 	%f4, %f67, 0f3F7FF972, 0f38D1B717;
	fma.rn.f32 	%f5, %f4, 0f3F7FF972, 0f38D1B717;
	fma.rn.f32 	%f6, %f5, 0f3F7FF972, 0f38D1B717;
	fma.rn.f32 	%f7, %f6, 0f3F7FF972, 0f38D1B717;
	fma.rn.f32 	%f8, %f7, 0f3F7FF972, 0f38D1B717;
	fma.rn.f32 	%f9, %f8, 0f3F7FF972, 0f38D1B717;
	fma.rn.f32 	%f10, %f9, 0f3F7FF972, 0f38D1B717;
	fma.rn.f32 	%f11, %f10, 0f3F7FF972, 0f38D1B717;
	fma.rn.f32 	%f12, %f11, 0f3F7FF972, 0f38D1B717;
	fma.rn.f32 	%f13, %f12, 0f3F7FF972, 0f38D1B717;
	fma.rn.f32 	%f14, %f13, 0f3F7FF972, 0f38D1B717;
	fma.rn.f32 	%f15, %f14, 0f3F7FF972, 0f38D1B717;
	fma.rn.f32 	%f16, %f15, 0f3F7FF972, 0f38D1B717;
	fma.rn.f32 	%f17, %f16, 0f3F7FF972, 0f38D1B717;
	fma.rn.f32 	%f18, %f17, 0f3F7FF972, 0f38D1B717;
	fma.rn.f32 	%f19, %f18, 0f3F7FF972, 0f38D1B717;
	fma.rn.f32 	%f20, %f19, 0f3F7FF972, 0f38D1B717;
	fma.rn.f32 	%f21, %f20, 0f3F7FF972, 0f38D1B717;
	fma.rn.f32 	%f22, %f21, 0f3F7FF972, 0f38D1B717;
	fma.rn.f32 	%f23, %f22, 0f3F7FF972, 0f38D1B717;
	fma.rn.f32 	%f24, %f23, 0f3F7FF972, 0f38D1B717;
	fma.rn.f32 	%f25, %f24, 0f3F7FF972, 0f38D1B717;
	fma.rn.f32 	%f26, %f25, 0f3F7FF972, 0f38D1B717;
	fma.rn.f32 	%f27, %f26, 0f3F7FF972, 0f38D1B717;
	fma.rn.f32 	%f28, %f27, 0f3F7FF972, 0f38D1B717;
	fma.rn.f32 	%f29, %f28, 0f3F7FF972, 0f38D1B717;
	fma.rn.f32 	%f30, %f29, 0f3F7FF972, 0f38D1B717;
	fma.rn.f32 	%f31, %f30, 0f3F7FF972, 0f38D1B717;
	fma.rn.f32 	%f32, %f31, 0f3F7FF972, 0f38D1B717;
	fma.rn.f32 	%f33, %f32, 0f3F7FF972, 0f38D1B717;
	fma.rn.f32 	%f34, %f33, 0f3F7FF972, 0f38D1B717;
	fma.rn.f32 	%f35, %f34, 0f3F7FF972, 0f38D1B717;
	fma.rn.f32 	%f36, %f35, 0f3F7FF972, 0f38D1B717;
	fma.rn.f32 	%f37, %f36, 0f3F7FF972, 0f38D1B717;
	fma.rn.f32 	%f38, %f37, 0f3F7FF972, 0f38D1B717;
	fma.rn.f32 	%f39, %f38, 0f3F7FF972, 0f38D1B717;
	fma.rn.f32 	%f40, %f39, 0f3F7FF972, 0f38D1B717;
	fma.rn.f32 	%f41, %f40, 0f3F7FF972, 0f38D1B717;
	fma.rn.f32 	%f42, %f41, 0f3F7FF972, 0f38D1B717;
	fma.rn.f32 	%f43, %f42, 0f3F7FF972, 0f38D1B717;
	fma.rn.f32 	%f44, %f43, 0f3F7FF972, 0f38D1B717;
	fma.rn.f32 	%f45, %f44, 0f3F7FF972, 0f38D1B717;
	fma.rn.f32 	%f46, %f45, 0f3F7FF972, 0f38D1B717;
	fma.rn.f32 	%f47, %f46, 0f3F7FF972, 0f38D1B717;
	fma.rn.f32 	%f48, %f47, 0f3F7FF972, 0f38D1B717;
	fma.rn.f32 	%f49, %f48, 0f3F7FF972, 0f38D1B717;
	fma.rn.f32 	%f50, %f49, 0f3F7FF972, 0f38D1B717;
	fma.rn.f32 	%f51, %f50, 0f3F7FF972, 0f38D1B717;
	fma.rn.f32 	%f52, %f51, 0f3F7FF972, 0f38D1B717;
	fma.rn.f32 	%f53, %f52, 0f3F7FF972, 0f38D1B717;
	fma.rn.f32 	%f54, %f53, 0f3F7FF972, 0f38D1B717;
	fma.rn.f32 	%f55, %f54, 0f3F7FF972, 0f38D1B717;
	fma.rn.f32 	%f56, %f55, 0f3F7FF972, 0f38D1B717;
	fma.rn.f32 	%f57, %f56, 0f3F7FF972, 0f38D1B717;
	fma.rn.f32 	%f58, %f57, 0f3F7FF972, 0f38D1B717;
	fma.rn.f32 	%f59, %f58, 0f3F7FF972, 0f38D1B717;
	fma.rn.f32 	%f60, %f59, 0f3F7FF972, 0f38D1B717;
	fma.rn.f32 	%f61, %f60, 0f3F7FF972, 0f38D1B717;
	fma.rn.f32 	%f62, %f61, 0f3F7FF972, 0f38D1B717;
	fma.rn.f32 	%f63, %f62, 0f3F7FF972, 0f38D1B717;
	fma.rn.f32 	%f64, %f63, 0f3F7FF972, 0f38D1B717;
	fma.rn.f32 	%f65, %f64, 0f3F7FF972, 0f38D1B717;
	fma.rn.f32 	%f66, %f65, 0f3F7FF972, 0f38D1B717;
	fma.rn.f32 	%f67, %f66, 0f3F7FF972, 0f38D1B717;
	add.s32 	%r9, %r9, 64;
	setp.ne.s32 	%p2, %r9, 256;
	@%p2 bra 	$L__BB3_2;
	cvta.to.global.u64 	%rd6, %rd2;
	add.s64 	%rd8, %rd6, %rd4;
	st.global.f32 	[%rd8], %f67;
$L__BB3_4:
	ret;

}


// ===== COMPILED SASS (sm_100) =====

	.target	sm_100

	.elftype	@"ET_EXEC"


//--------------------- .note.nv.tkinfo           --------------------------
	.section	.note.nv.tkinfo,"",@"SHT_NOTE"
	.sectionflags	@"SHF_NOTE_NV_TKINFO"
	.tkinfo
        /*0018*/ 	.word	0x00000002
        /*0030*/ 	.string	""
        /*0030*/ 	.string	"ptxas"
        /*0030*/ 	.string	"Cuda compilation tools, release 13.0, V13.0.88"
        /*0030*/ 	.string	"Build cuda_13.0.r13.0/compiler.36424714_0"
        /*0030*/ 	.string	"-arch sm_100 -m 64 "



//--------------------- .note.nv.cuinfo           --------------------------
	.section	.note.nv.cuinfo,"",@"SHT_NOTE"
	.sectionflags	@"SHF_NOTE_NV_CUINFO"
        /*0018*/ 	.short	0x0002
        /*001a*/ 	.short	0x0064
        /*001c*/ 	.short	0x0082
	.zero		2


//--------------------- .nv.info                  --------------------------
	.section	.nv.info,"",@"SHT_CUDA_INFO"
	.align	4


	//----- nvinfo : EIATTR_REGCOUNT
	.align		4
        /*0000*/ 	.byte	0x04, 0x2f
        /*0002*/ 	.short	(.L_1 - .L_0)
	.align		4
.L_0:
        /*0004*/ 	.word	index@(_Z17vector_add_kernelPKfS0_Pfi)
        /*0008*/ 	.word	0x0000000c


	//----- nvinfo : EIATTR_FRAME_SIZE
	.align		4
.L_1:
        /*000c*/ 	.byte	0x04, 0x11
        /*000e*/ 	.short	(.L_3 - .L_2)
	.align		4
.L_2:
        /*0010*/ 	.word	index@(_Z17vector_add_kernelPKfS0_Pfi)
        /*0014*/ 	.word	0x00000000


	//----- nvinfo : EIATTR_REGCOUNT
	.align		4
.L_3:
        /*0018*/ 	.byte	0x04, 0x2f
        /*001a*/ 	.short	(.L_5 - .L_4)
	.align		4
.L_4:
        /*001c*/ 	.word	index@(_Z12saxpy_kernelfPKfPfi)
        /*0020*/ 	.word	0x0000000a


	//----- nvinfo : EIATTR_FRAME_SIZE
	.align		4
.L_5:
        /*0024*/ 	.byte	0x04, 0x11
        /*0026*/ 	.short	(.L_7 - .L_6)
	.align		4
.L_6:
        /*0028*/ 	.word	index@(_Z12saxpy_kernelfPKfPfi)
        /*002c*/ 	.word	0x00000000


	//----- nvinfo : EIATTR_REGCOUNT
	.align		4
.L_7:
        /*0030*/ 	.byte	0x04, 0x2f
        /*0032*/ 	.short	(.L_9 - .L_8)
	.align		4
.L_8:
        /*0034*/ 	.word	index@(_Z17reduce_sum_kernelPKfPfi)
        /*0038*/ 	.word	0x0000000a


	//----- nvinfo : EIATTR_FRAME_SIZE
	.align		4
.L_9:
        /*003c*/ 	.byte	0x04, 0x11
        /*003e*/ 	.short	(.L_11 - .L_10)
	.align		4
.L_10:
        /*0040*/ 	.word	index@(_Z17reduce_sum_kernelPKfPfi)
        /*0044*/ 	.word	0x00000000


	//----- nvinfo : EIATTR_REGCOUNT
	.align		4
.L_11:
        /*0048*/ 	.byte	0x04, 0x2f
        /*004a*/ 	.short	(.L_13 - .L_12)
	.align		4
.L_12:
        /*004c*/ 	.word	index@(_Z20heavy_compute_kernelPKfPfi)
        /*0050*/ 	.word	0x00000008


	//----- nvinfo : EIATTR_FRAME_SIZE
	.align		4
.L_13:
        /*0054*/ 	.byte	0x04, 0x11
        /*0056*/ 	.short	(.L_15 - .L_14)
	.align		4
.L_14:
        /*0058*/ 	.word	index@(_Z20heavy_compute_kernelPKfPfi)
        /*005c*/ 	.word	0x00000000


	//----- nvinfo : EIATTR_MIN_STACK_SIZE
	.align		4
.L_15:
        /*0060*/ 	.byte	0x04, 0x12
        /*0062*/ 	.short	(.L_17 - .L_16)
	.align		4
.L_16:
        /*0064*/ 	.word	index@(_Z20heavy_compute_kernelPKfPfi)
        /*0068*/ 	.word	0x00000000


	//----- nvinfo : EIATTR_MIN_STACK_SIZE
	.align		4
.L_17:
        /*006c*/ 	.byte	0x04, 0x12
        /*006e*/ 	.short	(.L_19 - .L_18)
	.align		4
.L_18:
        /*0070*/ 	.word	index@(_Z17reduce_sum_kernelPKfPfi)
        /*0074*/ 	.word	0x00000000


	//----- nvinfo : EIATTR_MIN_STACK_SIZE
	.align		4
.L_19:
        /*0078*/ 	.byte	0x04, 0x12
        /*007a*/ 	.short	(.L_21 - .L_20)
	.align		4
.L_20:
        /*007c*/ 	.word	index@(_Z12saxpy_kernelfPKfPfi)
        /*0080*/ 	.word	0x00000000


	//----- nvinfo : EIATTR_MIN_STACK_SIZE
	.align		4
.L_21:
        /*0084*/ 	.byte	0x04, 0x12
        /*0086*/ 	.short	(.L_23 - .L_22)
	.align		4
.L_22:
        /*0088*/ 	.word	index@(_Z17vector_add_kernelPKfS0_Pfi)
        /*008c*/ 	.word	0x00000000
.L_23:


//--------------------- .nv.compat                --------------------------
	.section	.nv.compat,"",@"SHT_CUDA_COMPAT_INFO"
	.align	4
        /*0000*/ 	.byte	0x02, 0x09, 0x00, 0x00, 0x02, 0x02, 0x01, 0x00, 0x02, 0x05, 0x05, 0x00, 0x03, 0x07, 0x01, 0x01
        /*0010*/ 	.byte	0x02, 0x03, 0x00, 0x00, 0x02, 0x06, 0x01, 0x00, 0x04, 0x0b, 0x08, 0x00, 0x09, 0x00, 0x00, 0x00
        /*0020*/ 	.byte	0x00, 0x00, 0x00, 0x00


//--------------------- .nv.info._Z20heavy_compute_kernelPKfPfi --------------------------
	.section	.nv.info._Z20heavy_compute_kernelPKfPfi,"",@"SHT_CUDA_INFO"
	.sectionflags	@""
	.align	4


	//----- nvinfo : EIATTR_CUDA_API_VERSION
	.align		4
        /*0000*/ 	.byte	0x04, 0x37
        /*0002*/ 	.short	(.L_25 - .L_24)
.L_24:
        /*0004*/ 	.word	0x00000082


	//----- nvinfo : EIATTR_KPARAM_INFO
	.align		4
.L_25:
        /*0008*/ 	.byte	0x04, 0x17
        /*000a*/ 	.short	(.L_27 - .L_26)
.L_26:
        /*000c*/ 	.word	0x00000000
        /*0010*/ 	.short	0x0002
        /*0012*/ 	.short	0x0010
        /*0014*/ 	.byte	0x00, 0xf0, 0x11, 0x00


	//----- nvinfo : EIATTR_KPARAM_INFO
	.align		4
.L_27:
        /*0018*/ 	.byte	0x04, 0x17
        /*001a*/ 	.short	(.L_29 - .L_28)
.L_28:
        /*001c*/ 	.word	0x00000000
        /*0020*/ 	.short	0x0001
        /*0022*/ 	.short	0x0008
        /*0024*/ 	.byte	0x00, 0xf5, 0x21, 0x00


	//----- nvinfo : EIATTR_KPARAM_INFO
	.align		4
.L_29:
        /*0028*/ 	.byte	0x04, 0x17
        /*002a*/ 	.short	(.L_31 - .L_30)
.L_30:
        /*002c*/ 	.word	0x00000000
        /*0030*/ 	.short	0x0000
        /*0032*/ 	.short	0x0000
        /*0034*/ 	.byte	0x00, 0xf5, 0x21, 0x00


	//----- nvinfo : EIATTR_SPARSE_MMA_MASK
	.align		4
.L_31:
        /*0038*/ 	.byte	0x03, 0x50
        /*003a*/ 	.short	0x0000


	//----- nvinfo : EIATTR_MAXREG_COUNT
	.align		4
        /*003c*/ 	.byte	0x03, 0x1b
        /*003e*/ 	.short	0x00ff


	//----- nvinfo : EIATTR_MERCURY_ISA_VERSION
	.align		4
        /*0040*/ 	.byte	0x03, 0x5f
        /*0042*/ 	.short	0x0101


	//----- nvinfo : EIATTR_VRC_CTA_INIT_COUNT
	.align		4
        /*0044*/ 	.byte	0x02, 0x4a
	.zero		1
	.zero		1


	//----- nvinfo : EIATTR_EXIT_INSTR_OFFSETS
	.align		4
        /*0048*/ 	.byte	0x04, 0x1c
        /*004a*/ 	.short	(.L_33 - .L_32)


	//   ....[0]....
.L_32:
        /*004c*/ 	.word	0x00000070


	//   ....[1]....
        /*0050*/ 	.word	0x00001100


	//----- nvinfo : EIATTR_CBANK_PARAM_SIZE
	.align		4
.L_33:
        /*0054*/ 	.byte	0x03, 0x19
        /*0056*/ 	.short	0x0014


	//----- nvinfo : EIATTR_PARAM_CBANK
	.align		4
        /*0058*/ 	.byte	0x04, 0x0a
        /*005a*/ 	.short	(.L_35 - .L_34)
	.align		4
.L_34:
        /*005c*/ 	.word	index@(.nv.constant0._Z20heavy_compute_kernelPKfPfi)
        /*0060*/ 	.short	0x0380
        /*0062*/ 	.short	0x0014


	//----- nvinfo : EIATTR_SW_WAR
	.align		4
.L_35:
        /*0064*/ 	.byte	0x04, 0x36
        /*0066*/ 	.short	(.L_37 - .L_36)
.L_36:
        /*0068*/ 	.word	0x00000008
.L_37:


//--------------------- .nv.info._Z17reduce_sum_kernelPKfPfi --------------------------
	.section	.nv.info._Z17reduce_sum_kernelPKfPfi,"",@"SHT_CUDA_INFO"
	.sectionflags	@""
	.align	4


	//----- nvinfo : EIATTR_CUDA_API_VERSION
	.align		4
        /*0000*/ 	.byte	0x04, 0x37
        /*0002*/ 	.short	(.L_39 - .L_38)
.L_38:
        /*0004*/ 	.word	0x00000082


	//----- nvinfo : EIATTR_KPARAM_INFO
	.align		4
.L_39:
        /*0008*/ 	.byte	0x04, 0x17
        /*000a*/ 	.short	(.L_41 - .L_40)
.L_40:
        /*000c*/ 	.word	0x00000000
        /*0010*/ 	.short	0x0002
        /*0012*/ 	.short	0x0010
        /*0014*/ 	.byte	0x00, 0xf0, 0x11, 0x00


	//----- nvinfo : EIATTR_KPARAM_INFO
	.align		4
.L_41:
        /*0018*/ 	.byte	0x04, 0x17
        /*001a*/ 	.short	(.L_43 - .L_42)
.L_42:
        /*001c*/ 	.word	0x00000000
        /*0020*/ 	.short	0x0001
        /*0022*/ 	.short	0x0008
        /*0024*/ 	.byte	0x00, 0xf5, 0x21, 0x00


	//----- nvinfo : EIATTR_KPARAM_INFO
	.align		4
.L_43:
        /*0028*/ 	.byte	0x04, 0x17
        /*002a*/ 	.short	(.L_45 - .L_44)
.L_44:
        /*002c*/ 	.word	0x00000000
        /*0030*/ 	.short	0x0000
        /*0032*/ 	.short	0x0000
        /*0034*/ 	.byte	0x00, 0xf5, 0x21, 0x00


	//----- nvinfo : EIATTR_SPARSE_MMA_MASK
	.align		4
.L_45:
        /*0038*/ 	.byte	0x03, 0x50
        /*003a*/ 	.short	0x0000


	//----- nvinfo : EIATTR_MAXREG_COUNT
	.align		4
        /*003c*/ 	.byte	0x03, 0x1b
        /*003e*/ 	.short	0x00ff


	//----- nvinfo : EIATTR_NUM_BARRIERS
	.align		4
        /*0040*/ 	.byte	0x02, 0x4c
        /*0042*/ 	.byte	0x01
	.zero		1


	//----- nvinfo : EIATTR_MERCURY_ISA_VERSION
	.align		4
        /*0044*/ 	.byte	0x03, 0x5f
        /*0046*/ 	.short	0x0101


	//----- nvinfo : EIATTR_VRC_CTA_INIT_COUNT
	.align		4
        /*0048*/ 	.byte	0x02, 0x4a
	.zero		1
	.zero		1


	//----- nvinfo : EIATTR_EXIT_INSTR_OFFSETS
	.align		4
        /*004c*/ 	.byte	0x04, 0x1c
        /*004e*/ 	.short	(.L_47 - .L_46)


	//   ....[0]....
.L_46:
        /*0050*/ 	.word	0x00000200


	//   ....[1]....
        /*0054*/ 	.word	0x00000270


	//----- nvinfo : EIATTR_CBANK_PARAM_SIZE
	.align		4
.L_47:
        /*0058*/ 	.byte	0x03, 0x19
        /*005a*/ 	.short	0x0014


	//----- nvinfo : EIATTR_PARAM_CBANK
	.align		4
        /*005c*/ 	.byte	0x04, 0x0a
        /*005e*/ 	.short	(.L_49 - .L_48)
	.align		4
.L_48:
        /*0060*/ 	.word	index@(.nv.constant0._Z17reduce_sum_kernelPKfPfi)
        /*0064*/ 	.short	0x0380
        /*0066*/ 	.short	0x0014


	//----- nvinfo : EIATTR_SW_WAR
	.align		4
.L_49:
        /*0068*/ 	.byte	0x04, 0x36
        /*006a*/ 	.short	(.L_51 - .L_50)
.L_50:
        /*006c*/ 	.word	0x00000008
.L_51:


//--------------------- .nv.info._Z12saxpy_kernelfPKfPfi --------------------------
	.section	.nv.info._Z12saxpy_kernelfPKfPfi,"",@"SHT_CUDA_INFO"
	.sectionflags	@""
	.align	4


	//----- nvinfo : EIATTR_CUDA_API_VERSION
	.align		4
        /*0000*/ 	.byte	0x04, 0x37
        /*0002*/ 	.short	(.L_53 - .L_52)
.L_52:
        /*0004*/ 	.word	0x00000082


	//----- nvinfo : EIATTR_KPARAM_INFO
	.align		4
.L_53:
        /*0008*/ 	.byte	0x04, 0x17
        /*000a*/ 	.short	(.L_55 - .L_54)
.L_54:
        /*000c*/ 	.word	0x00000000
        /*0010*/ 	.short	0x0003
        /*0012*/ 	.short	0x0018
        /*0014*/ 	.byte	0x00, 0xf0, 0x11, 0x00


	//----- nvinfo : EIATTR_KPARAM_INFO
	.align		4
.L_55:
        /*0018*/ 	.byte	0x04, 0x17
        /*001a*/ 	.short	(.L_57 - .L_56)
.L_56:
        /*001c*/ 	.word	0x00000000
        /*0020*/ 	.short	0x0002
        /*0022*/ 	.short	0x0010
        /*0024*/ 	.byte	0x00, 0xf5, 0x21, 0x00


	//----- nvinfo : EIATTR_KPARAM_INFO
	.align		4
.L_57:
        /*0028*/ 	.byte	0x04, 0x17
        /*002a*/ 	.short	(.L_59 - .L_58)
.L_58:
        /*002c*/ 	.word	0x00000000
        /*0030*/ 	.short	0x0001
        /*0032*/ 	.short	0x0008
        /*0034*/ 	.byte	0x00, 0xf5, 0x21, 0x00


	//----- nvinfo : EIATTR_KPARAM_INFO
	.align		4
.L_59:
        /*0038*/ 	.byte	0x04, 0x17
        /*003a*/ 	.short	(.L_61 - .L_60)
.L_60:
        /*003c*/ 	.word	0x00000000
        /*0040*/ 	.short	0x0000
        /*0042*/ 	.short	0x0000
        /*0044*/ 	.byte	0x00, 0xf0, 0x11, 0x00


	//----- nvinfo : EIATTR_SPARSE_MMA_MASK
	.align		4
.L_61:
        /*0048*/ 	.byte	0x03, 0x50
        /*004a*/ 	.short	0x0000


	//----- nvinfo : EIATTR_MAXREG_COUNT
	.align		4
        /*004c*/ 	.byte	0x03, 0x1b
        /*004e*/ 	.short	0x00ff


	//----- nvinfo : EIATTR_MERCURY_ISA_VERSION
	.align		4
        /*0050*/ 	.byte	0x03, 0x5f
        /*0052*/ 	.short	0x0101


	//----- nvinfo : EIATTR_VRC_CTA_INIT_COUNT
	.align		4
        /*0054*/ 	.byte	0x02, 0x4a
	.zero		1
	.zero		1


	//----- nvinfo : EIATTR_EXIT_INSTR_OFFSETS
	.align		4
        /*0058*/ 	.byte	0x04, 0x1c
        /*005a*/ 	.short	(.L_63 - .L_62)


	//   ....[0]....
.L_62:
        /*005c*/ 	.word	0x00000070


	//   ....[1]....
        /*0060*/ 	.word	0x00000120


	//----- nvinfo : EIATTR_CBANK_PARAM_SIZE
	.align		4
.L_63:
        /*0064*/ 	.byte	0x03, 0x19
        /*0066*/ 	.short	0x001c


	//----- nvinfo : EIATTR_PARAM_CBANK
	.align		4
        /*0068*/ 	.byte	0x04, 0x0a
        /*006a*/ 	.short	(.L_65 - .L_64)
	.align		4
.L_64:
        /*006c*/ 	.word	index@(.nv.constant0._Z12saxpy_kernelfPKfPfi)
        /*0070*/ 	.short	0x0380
        /*0072*/ 	.short	0x001c


	//----- nvinfo : EIATTR_SW_WAR
	.align		4
.L_65:
        /*0074*/ 	.byte	0x04, 0x36
        /*0076*/ 	.short	(.L_67 - .L_66)
.L_66:
        /*0078*/ 	.word	0x00000008
.L_67:


//--------------------- .nv.info._Z17vector_add_kernelPKfS0_Pfi --------------------------
	.section	.nv.info._Z17vector_add_kernelPKfS0_Pfi,"",@"SHT_CUDA_INFO"
	.sectionflags	@""
	.align	4


	//----- nvinfo : EIATTR_CUDA_API_VERSION
	.align		4
        /*0000*/ 	.byte	0x04, 0x37
        /*0002*/ 	.short	(.L_69 - .L_68)
.L_68:
        /*0004*/ 	.word	0x00000082


	//----- nvinfo : EIATTR_KPARAM_INFO
	.align		4
.L_69:
        /*0008*/ 	.byte	0x04, 0x17
        /*000a*/ 	.short	(.L_71 - .L_70)
.L_70:
        /*000c*/ 	.word	0x00000000
        /*0010*/ 	.short	0x0003
        /*0012*/ 	.short	0x0018
        /*0014*/ 	.byte	0x00, 0xf0, 0x11, 0x00


	//----- nvinfo : EIATTR_KPARAM_INFO
	.align		4
.L_71:
        /*0018*/ 	.byte	0x04, 0x17
        /*001a*/ 	.short	(.L_73 - .L_72)
.L_72:
        /*001c*/ 	.word	0x00000000
        /*0020*/ 	.short	0x0002
        /*0022*/ 	.short	0x0010
        /*0024*/ 	.byte	0x00, 0xf5, 0x21, 0x00


	//----- nvinfo : EIATTR_KPARAM_INFO
	.align		4
.L_73:
        /*0028*/ 	.byte	0x04, 0x17
        /*002a*/ 	.short	(.L_75 - .L_74)
.L_74:
        /*002c*/ 	.word	0x00000000
        /*0030*/ 	.short	0x0001
        /*0032*/ 	.short	0x0008
        /*0034*/ 	.byte	0x00, 0xf5, 0x21, 0x00


	//----- nvinfo : EIATTR_KPARAM_INFO
	.align		4
.L_75:
        /*0038*/ 	.byte	0x04, 0x17
        /*003a*/ 	.short	(.L_77 - .L_76)
.L_76:
        /*003c*/ 	.word	0x00000000
        /*0040*/ 	.short	0x0000
        /*0042*/ 	.short	0x0000
        /*0044*/ 	.byte	0x00, 0xf5, 0x21, 0x00


	//----- nvinfo : EIATTR_SPARSE_MMA_MASK
	.align		4
.L_77:
        /*0048*/ 	.byte	0x03, 0x50
        /*004a*/ 	.short	0x0000


	//----- nvinfo : EIATTR_MAXREG_COUNT
	.align		4
        /*004c*/ 	.byte	0x03, 0x1b
        /*004e*/ 	.short	0x00ff


	//----- nvinfo : EIATTR_MERCURY_ISA_VERSION
	.align		4
        /*0050*/ 	.byte	0x03, 0x5f
        /*0052*/ 	.short	0x0101


	//----- nvinfo : EIATTR_VRC_CTA_INIT_COUNT
	.align		4
        /*0054*/ 	.byte	0x02, 0x4a
	.zero		1
	.zero		1


	//----- nvinfo : EIATTR_EXIT_INSTR_OFFSETS
	.align		4
        /*0058*/ 	.byte	0x04, 0x1c
        /*005a*/ 	.short	(.L_79 - .L_78)


	//   ....[0]....
.L_78:
        /*005c*/ 	.word	0x00000070


	//   ....[1]....
        /*0060*/ 	.word	0x00000130


	//----- nvinfo : EIATTR_CBANK_PARAM_SIZE
	.align		4
.L_79:
        /*0064*/ 	.byte	0x03, 0x19
        /*0066*/ 	.short	0x001c


	//----- nvinfo : EIATTR_PARAM_CBANK
	.align		4
        /*0068*/ 	.byte	0x04, 0x0a
        /*006a*/ 	.short	(.L_81 - .L_80)
	.align		4
.L_80:
        /*006c*/ 	.word	index@(.nv.constant0._Z17vector_add_kernelPKfS0_Pfi)
        /*0070*/ 	.short	0x0380
        /*0072*/ 	.short	0x001c


	//----- nvinfo : EIATTR_SW_WAR
	.align		4
.L_81:
        /*0074*/ 	.byte	0x04, 0x36
        /*0076*/ 	.short	(.L_83 - .L_82)
.L_82:
        /*0078*/ 	.word	0x00000008
.L_83:


//--------------------- .nv.callgraph             --------------------------
	.section	.nv.callgraph,"",@"SHT_CUDA_CALLGRAPH"
	.align	4
	.sectionentsize	8
	.align		4
        /*0000*/ 	.word	0x00000000
	.align		4
        /*0004*/ 	.word	0xffffffff
	.align		4
        /*0008*/ 	.word	0x00000000
	.align		4
        /*000c*/ 	.word	0xfffffffe
	.align		4
        /*0010*/ 	.word	0x00000000
	.align		4
        /*0014*/ 	.word	0xfffffffd
	.align		4
        /*0018*/ 	.word	0x00000000
	.align		4
        /*001c*/ 	.word	0xfffffffc


//--------------------- .text._Z20heavy_compute_kernelPKfPfi --------------------------
	.section	.text._Z20heavy_compute_kernelPKfPfi,"ax",@progbits
	.align	128
        .global         _Z20heavy_compute_kernelPKfPfi
        .type           _Z20heavy_compute_kernelPKfPfi,@function
        .size           _Z20heavy_compute_kernelPKfPfi,(.L_x_6 - _Z20heavy_compute_kernelPKfPfi)
        .other          _Z20heavy_compute_kernelPKfPfi,@"STO_CUDA_ENTRY STV_DEFAULT"
_Z20heavy_compute_kernelPKfPfi:
.text._Z20heavy_compute_kernelPKfPfi:
[----:B------:R-:W-:Y:S01]  /*0000*/  LDC R1, c[0x0][0x37c] ;  /* 0x0000df00ff017b82 */ /* 0x000fe20000000800 */
[----:B------:R-:W0:Y:S07]  /*0010*/  S2R R3, SR_TID.X ;  /* 0x0000000000037919 */ /* 0x000e2e0000002100 */
[----:B------:R-:W0:Y:S01]  /*0020*/  S2UR UR4, SR_CTAID.X ;  /* 0x00000000000479c3 */ /* 0x000e220000002500 */
[----:B------:R-:W1:Y:S07]  /*0030*/  LDCU UR5, c[0x0][0x390] ;  /* 0x00007200ff0577ac */ /* 0x000e6e0008000800 */
[----:B------:R-:W0:Y:S02]  /*0040*/  LDC R0, c[0x0][0x360] ;  /* 0x0000d800ff007b82 */ /* 0x000e240000000800 */
[----:B0-----:R-:W-:-:S05]  /*0050*/  IMAD R0, R0, UR4, R3 ;  /* 0x0000000400007c24 */ /* 0x001fca000f8e0203 */
[----:B-1----:R-:W-:-:S13]  /*0060*/  ISETP.GE.AND P0, PT, R0, UR5, PT ;  /* 0x0000000500007c0c */ /* 0x002fda000bf06270 */
[----:B------:R-:W-:Y:S05]  /*0070*/  @P0 EXIT ;  /* 0x000000000000094d */ /* 0x000fea0003800000 */
[----:B------:R-:W0:Y:S01]  /*0080*/  LDC.64 R4, c[0x0][0x380] ;  /* 0x0000e000ff047b82 */ /* 0x000e220000000a00 */
[----:B------:R-:W1:Y:S01]  /*0090*/  LDCU.64 UR4, c[0x0][0x358] ;  /* 0x00006b00ff0477ac */ /* 0x000e620008000a00 */
[----:B0-----:R-:W-:-:S06]  /*00a0*/  IMAD.WIDE R4, R0, 0x4, R4 ;  /* 0x0000000400047825 */ /* 0x001fcc00078e0204 */
[----:B-1----:R-:W2:Y:S01]  /*00b0*/  LDG.E.CONSTANT R5, desc[UR4][R4.64] ;  /* 0x0000000404057981 */ /* 0x002ea2000c1e9900 */
[----:B------:R-:W-:-:S05]  /*00c0*/  HFMA2 R2, -RZ, RZ, 1.8740234375, -44608 ;  /* 0x3f7ff972ff027431 */ /* 0x000fca00000001ff */
[-C--:B--2---:R-:W-:Y:S02]  /*00d0*/  FFMA R3, R5, R2.reuse, 9.9999997473787516356e-05 ;  /* 0x38d1b71705037423 */ /* 0x084fe40000000002 */
[----:B------:R-:W0:Y:S02]  /*00e0*/  LDC.64 R4, c[0x0][0x388] ;  /* 0x0000e200ff047b82 */ /* 0x000e240000000a00 */
[----:B------:R-:W-:-:S04]  /*00f0*/  FFMA R3, R3, R2, 9.9999997473787516356e-05 ;  /* 0x38d1b71703037423 */ /* 0x000fc80000000002 */
[----:B------:R-:W-:-:S04]  /*0100*/  FFMA R3, R3, R2, 9.9999997473787516356e-05 ;  /* 0x38d1b71703037423 */ /* 0x000fc80000000002 */
[----:B------:R-:W-:-:S04]  /*0110*/  FFMA R3, R3, R2, 9.9999997473787516356e-05 ;  /* 0x38d1b71703037423 */ /* 0x000fc80000000002 */
[----:B------:R-:W-:-:S04]  /*0120*/  FFMA R3, R3, R2, 9.9999997473787516356e-05 ;  /* 0x38d1b71703037423 */ /* 0x000fc80000000002 */
[----:B------:R-:W-:-:S04]  /*0130*/  FFMA R3, R3, R2, 9.9999997473787516356e-05 ;  /* 0x38d1b71703037423 */ /* 0x000fc80000000002 */
[----:B------:R-:W-:Y:S01]  /*0140*/  FFMA R3, R3, R2, 9.9999997473787516356e-05 ;  /* 0x38d1b71703037423 */ /* 0x000fe20000000002 */
[----:B0-----:R-:W-:-:S04]  /*0150*/  IMAD.WIDE R4, R0, 0x4, R4 ;  /* 0x0000000400047825 */ /* 0x001fc800078e0204 */
[----:B------:R-:W-:-:S04]  /*0160*/  FFMA R3, R3, R2, 9.9999997473787516356e-05 ;  /* 0x38d1b71703037423 */ /* 0x000fc80000000002 */
        /* <DEDUP_REMOVED lines=247> */
[----:B------:R-:W-:-:S05]  /*10e0*/  FFMA R3, R3, R2, 9.9999997473787516356e-05 ;  /* 0x38d1b71703037423 */ /* 0x000fca0000000002 */
[----:B------:R-:W-:Y:S01]  /*10f0*/  STG.E desc[UR4][R4.64], R3 ;  /* 0x0000000304007986 */ /* 0x000fe2000c101904 */
[----:B------:R-:W-:Y:S05]  /*1100*/  EXIT ;  /* 0x000000000000794d */ /* 0x000fea0003800000 */
.L_x_0:
[----:B------:R-:W-:-:S00]  /*1110*/  BRA `(.L_x_0) ;  /* 0xfffffffc00fc7947 */ /* 0x000fc0000383ffff */
[----:B------:R-:W-:-:S00]  /*1120*/  NOP ;  /* 0x0000000000007918 */ /* 0x000fc00000000000 */
        /* <DEDUP_REMOVED lines=13> */
.L_x_6:


//--------------------- .text._Z17reduce_sum_kernelPKfPfi --------------------------
	.section	.text._Z17reduce_sum_kernelPKfPfi,"ax",@progbits
	.align	128
        .global         _Z17reduce_sum_kernelPKfPfi
        .type           _Z17reduce_sum_kernelPKfPfi,@function
        .size           _Z17reduce_sum_kernelPKfPfi,(.L_x_7 - _Z17reduce_sum_kernelPKfPfi)
        .other          _Z17reduce_sum_kernelPKfPfi,@"STO_CUDA_ENTRY STV_DEFAULT"
_Z17reduce_sum_kernelPKfPfi:
.text._Z17reduce_sum_kernelPKfPfi:
[----:B------:R-:W-:Y:S01]  /*0000*/  LDC R1, c[0x0][0x37c] ;  /* 0x0000df00ff017b82 */ /* 0x000fe20000000800 */
[----:B------:R-:W0:Y:S07]  /*0010*/  S2R R7, SR_TID.X ;  /* 0x0000000000077919 */ /* 0x000e2e0000002100 */
[----:B------:R-:W0:Y:S01]  /*0020*/  S2UR UR4, SR_CTAID.X ;  /* 0x00000000000479c3 */ /* 0x000e220000002500 */
[----:B------:R-:W1:Y:S01]  /*0030*/  LDCU UR5, c[0x0][0x390] ;  /* 0x00007200ff0577ac */ /* 0x000e620008000800 */
[----:B------:R-:W-:Y:S01]  /*0040*/  IMAD.MOV.U32 R4, RZ, RZ, RZ ;  /* 0x000000ffff047224 */ /* 0x000fe200078e00ff */
[----:B------:R-:W2:Y:S05]  /*0050*/  LDCU.64 UR6, c[0x0][0x358] ;  /* 0x00006b00ff0677ac */ /* 0x000eaa0008000a00 */
[----:B------:R-:W0:Y:S02]  /*0060*/  LDC R0, c[0x0][0x360] ;  /* 0x0000d800ff007b82 */ /* 0x000e240000000800 */
[----:B0-----:R-:W-:-:S05]  /*0070*/  IMAD R5, R0, UR4, R7 ;  /* 0x0000000400057c24 */ /* 0x001fca000f8e0207 */
[----:B-1----:R-:W-:-:S13]  /*0080*/  ISETP.GE.AND P0, PT, R5, UR5, PT ;  /* 0x0000000505007c0c */ /* 0x002fda000bf06270 */
[----:B------:R-:W0:Y:S02]  /*0090*/  @!P0 LDC.64 R2, c[0x0][0x380] ;  /* 0x0000e000ff028b82 */ /* 0x000e240000000a00 */
[----:B0-----:R-:W-:-:S05]  /*00a0*/  @!P0 IMAD.WIDE R2, R5, 0x4, R2 ;  /* 0x0000000405028825 */ /* 0x001fca00078e0202 */
[----:B--2---:R-:W2:Y:S01]  /*00b0*/  @!P0 LDG.E.CONSTANT R4, desc[UR6][R2.64] ;  /* 0x0000000602048981 */ /* 0x004ea2000c1e9900 */
[----:B------:R-:W0:Y:S01]  /*00c0*/  S2UR UR5, SR_CgaCtaId ;  /* 0x00000000000579c3 */ /* 0x000e220000008800 */
[----:B------:R-:W-:Y:S01]  /*00d0*/  UMOV UR4, 0x400 ;  /* 0x0000040000047882 */ /* 0x000fe20000000000 */
[----:B------:R-:W-:Y:S02]  /*00e0*/  ISETP.GE.U32.AND P1, PT, R0, 0x2, PT ;  /* 0x000000020000780c */ /* 0x000fe40003f26070 */
[----:B------:R-:W-:Y:S01]  /*00f0*/  ISETP.NE.AND P0, PT, R7, RZ, PT ;  /* 0x000000ff0700720c */ /* 0x000fe20003f05270 */
[----:B0-----:R-:W-:-:S06]  /*0100*/  ULEA UR4, UR5, UR4, 0x18 ;  /* 0x0000000405047291 */ /* 0x001fcc000f8ec0ff */
[----:B------:R-:W-:-:S05]  /*0110*/  LEA R5, R7, UR4, 0x2 ;  /* 0x0000000407057c11 */ /* 0x000fca000f8e10ff */
[----:B--2---:R0:W-:Y:S01]  /*0120*/  STS [R5], R4 ;  /* 0x0000000405007388 */ /* 0x0041e20000000800 */
[----:B------:R-:W-:Y:S06]  /*0130*/  BAR.SYNC.DEFER_BLOCKING 0x0 ;  /* 0x0000000000007b1d */ /* 0x000fec0000010000 */
[----:B------:R-:W-:Y:S05]  /*0140*/  @!P1 BRA `(.L_x_1) ;  /* 0x00000000002c9947 */ /* 0x000fea0003800000 */
.L_x_2:
[----:B------:R-:W-:-:S04]  /*0150*/  SHF.R.U32.HI R6, RZ, 0x1, R0 ;  /* 0x00000001ff067819 */ /* 0x000fc80000011600 */
[----:B------:R-:W-:-:S13]  /*0160*/  ISETP.GE.U32.AND P1, PT, R7, R6, PT ;  /* 0x000000060700720c */ /* 0x000fda0003f26070 */
[----:B------:R-:W-:Y:S01]  /*0170*/  @!P1 IMAD R2, R6, 0x4, R5 ;  /* 0x0000000406029824 */ /* 0x000fe200078e0205 */
[----:B------:R-:W-:Y:S05]  /*0180*/  @!P1 LDS R3, [R5] ;  /* 0x0000000005039984 */ /* 0x000fea0000000800 */
[----:B------:R-:W0:Y:S02]  /*0190*/  @!P1 LDS R2, [R2] ;  /* 0x0000000002029984 */ /* 0x000e240000000800 */
[----:B0-----:R-:W-:-:S05]  /*01a0*/  @!P1 FADD R4, R2, R3 ;  /* 0x0000000302049221 */ /* 0x001fca0000000000 */
[----:B------:R1:W-:Y:S01]  /*01b0*/  @!P1 STS [R5], R4 ;  /* 0x0000000405009388 */ /* 0x0003e20000000800 */
[----:B------:R-:W-:Y:S01]  /*01c0*/  BAR.SYNC.DEFER_BLOCKING 0x0 ;  /* 0x0000000000007b1d */ /* 0x000fe20000010000 */
[----:B------:R-:W-:Y:S01]  /*01d0*/  ISETP.GT.U32.AND P1, PT, R0, 0x3, PT ;  /* 0x000000030000780c */ /* 0x000fe20003f24070 */
[----:B------:R-:W-:-:S12]  /*01e0*/  IMAD.MOV.U32 R0, RZ, RZ, R6 ;  /* 0x000000ffff007224 */ /* 0x000fd800078e0006 */
[----:B-1----:R-:W-:Y:S05]  /*01f0*/  @P1 BRA `(.L_x_2) ;  /* 0xfffffffc00d41947 */ /* 0x002fea000383ffff */
.L_x_1:
[----:B------:R-:W-:Y:S05]  /*0200*/  @P0 EXIT ;  /* 0x000000000000094d */ /* 0x000fea0003800000 */
[----:B------:R-:W1:Y:S01]  /*0210*/  S2UR UR5, SR_CgaCtaId ;  /* 0x00000000000579c3 */ /* 0x000e620000008800 */
[----:B------:R-:W-:-:S07]  /*0220*/  UMOV UR4, 0x400 ;  /* 0x0000040000047882 */ /* 0x000fce0000000000 */
[----:B------:R-:W2:Y:S01]  /*0230*/  LDC.64 R2, c[0x0][0x388] ;  /* 0x0000e200ff027b82 */ /* 0x000ea20000000a00 */
[----:B-1----:R-:W-:-:S09]  /*0240*/  ULEA UR4, UR5, UR4, 0x18 ;  /* 0x0000000405047291 */ /* 0x002fd2000f8ec0ff */
[----:B0-----:R-:W2:Y:S04]  /*0250*/  LDS R5, [UR4] ;  /* 0x00000004ff057984 */ /* 0x001ea80008000800 */
[----:B--2---:R-:W-:Y:S01]  /*0260*/  REDG.E.ADD.F32.FTZ.RN.STRONG.GPU desc[UR6][R2.64], R5 ;  /* 0x00000005020079a6 */ /* 0x004fe2000c12f306 */
[----:B------:R-:W-:Y:S05]  /*0270*/  EXIT ;  /* 0x000000000000794d */ /* 0x000fea0003800000 */
.L_x_3:
        /* <DEDUP_REMOVED lines=16> */
.L_x_7:


//--------------------- .text._Z12saxpy_kernelfPKfPfi --------------------------
	.section	.text._Z12saxpy_kernelfPKfPfi,"ax",@progbits
	.align	128
        .global         _Z12saxpy_kernelfPKfPfi
        .type           _Z12saxpy_kernelfPKfPfi,@function
        .size           _Z12saxpy_kernelfPKfPfi,(.L_x_8 - _Z12saxpy_kernelfPKfPfi)
        .other          _Z12saxpy_kernelfPKfPfi,@"STO_CUDA_ENTRY STV_DEFAULT"
_Z12saxpy_kernelfPKfPfi:
.text._Z12saxpy_kernelfPKfPfi:
        /* <DEDUP_REMOVED lines=10> */
[----:B------:R-:W2:Y:S06]  /*00a0*/  LDCU UR6, c[0x0][0x380] ;  /* 0x00007000ff0677ac */ /* 0x000eac0008000800 */
[----:B------:R-:W3:Y:S01]  /*00b0*/  LDC.64 R4, c[0x0][0x390] ;  /* 0x0000e400ff047b82 */ /* 0x000ee20000000a00 */
[----:B0-----:R-:W-:-:S06]  /*00c0*/  IMAD.WIDE R2, R7, 0x4, R2 ;  /* 0x0000000407027825 */ /* 0x001fcc00078e0202 */
[----:B-1----:R-:W2:Y:S01]  /*00d0*/  LDG.E.CONSTANT R2, desc[UR4][R2.64] ;  /* 0x0000000402027981 */ /* 0x002ea2000c1e9900 */
[----:B---3--:R-:W-:-:S05]  /*00e0*/  IMAD.WIDE R4, R7, 0x4, R4 ;  /* 0x0000000407047825 */ /* 0x008fca00078e0204 */
[----:B------:R-:W2:Y:S02]  /*00f0*/  LDG.E R7, desc[UR4][R4.64] ;  /* 0x0000000404077981 */ /* 0x000ea4000c1e1900 */
[----:B--2---:R-:W-:-:S05]  /*0100*/  FFMA R7, R2, UR6, R7 ;  /* 0x0000000602077c23 */ /* 0x004fca0008000007 */
[----:B------:R-:W-:Y:S01]  /*0110*/  STG.E desc[UR4][R4.64], R7 ;  /* 0x0000000704007986 */ /* 0x000fe2000c101904 */
[----:B------:R-:W-:Y:S05]  /*0120*/  EXIT ;  /* 0x000000000000794d */ /* 0x000fea0003800000 */
.L_x_4:
        /* <DEDUP_REMOVED lines=13> */
.L_x_8:


//--------------------- .text._Z17vector_add_kernelPKfS0_Pfi --------------------------
	.section	.text._Z17vector_add_kernelPKfS0_Pfi,"ax",@progbits
	.align	128
        .global         _Z17vector_add_kernelPKfS0_Pfi
        .type           _Z17vector_add_kernelPKfS0_Pfi,@function
        .size           _Z17vector_add_kernelPKfS0_Pfi,(.L_x_9 - _Z17vector_add_kernelPKfS0_Pfi)
        .other          _Z17vector_add_kernelPKfS0_Pfi,@"STO_CUDA_ENTRY STV_DEFAULT"
_Z17vector_add_kernelPKfS0_Pfi:
.text._Z17vector_add_kernelPKfS0_Pfi:
        /* <DEDUP_REMOVED lines=9> */
[----:B------:R-:W1:Y:S07]  /*0090*/  LDCU.64 UR4, c[0x0][0x358] ;  /* 0x00006b00ff0477ac */ /* 0x000e6e0008000a00 */
[----:B------:R-:W2:Y:S08]  /*00a0*/  LDC.64 R4, c[0x0][0x388] ;  /* 0x0000e200ff047b82 */ /* 0x000eb00000000a00 */
[----:B------:R-:W3:Y:S01]  /*00b0*/  LDC.64 R6, c[0x0][0x390] ;  /* 0x0000e400ff067b82 */ /* 0x000ee20000000a00 */
[----:B0-----:R-:W-:-:S06]  /*00c0*/  IMAD.WIDE R2, R9, 0x4, R2 ;  /* 0x0000000409027825 */ /* 0x001fcc00078e0202 */
[----:B-1----:R-:W4:Y:S01]  /*00d0*/  LDG.E.CONSTANT R2, desc[UR4][R2.64] ;  /* 0x0000000402027981 */ /* 0x002f22000c1e9900 */
[----:B--2---:R-:W-:-:S06]  /*00e0*/  IMAD.WIDE R4, R9, 0x4, R4 ;  /* 0x0000000409047825 */ /* 0x004fcc00078e0204 */
[----:B------:R-:W4:Y:S01]  /*00f0*/  LDG.E.CONSTANT R5, desc[UR4][R4.64] ;  /* 0x0000000404057981 */ /* 0x000f22000c1e9900 */
[----:B---3--:R-:W-:-:S04]  /*0100*/  IMAD.WIDE R6, R9, 0x4, R6 ;  /* 0x0000000409067825 */ /* 0x008fc800078e0206 */
[----:B----4-:R-:W-:-:S05]  /*0110*/  FADD R9, R2, R5 ;  /* 0x0000000502097221 */ /* 0x010fca0000000000 */
[----:B------:R-:W-:Y:S01]  /*0120*/  STG.E desc[UR4][R6.64], R9 ;  /* 0x0000000906007986 */ /* 0x000fe2000c101904 */
[----:B------:R-:W-:Y:S05]  /*0130*/  EXIT ;  /* 0x000000000000794d */ /* 0x000fea0003800000 */
.L_x_5:
        /* <DEDUP_REMOVED lines=12> */
.L_x_9:


//--------------------- .nv.shared._Z20heavy_compute_kernelPKfPfi --------------------------
	.section	.nv.shared._Z20heavy_compute_kernelPKfPfi,"aw",@nobits
	.sectionflags	@""
	.align	16
	.zero		1024


//--------------------- .nv.shared.reserved.0     --------------------------
	.section	.nv.shared.reserved.0,"aw",@nobits
	.weak		__nv_reservedSMEM_offset_0_alias
	.size		__nv_reservedSMEM_offset_0_alias, 0, 64
	.other		__nv_reservedSMEM_offset_0_alias,@"STO_CUDA_RESERVED_SHARED STV_DEFAULT"
__nv_reservedSMEM_offset_0_alias:
	.zero		0
	.zero		64


//--------------------- .nv.shared._Z17reduce_sum_kernelPKfPfi --------------------------
	.section	.nv.shared._Z17reduce_sum_kernelPKfPfi,"aw",@nobits
	.sectionflags	@""
	.align	16
	.zero		1024


//--------------------- .nv.shared._Z12saxpy_kernelfPKfPfi --------------------------
	.section	.nv.shared._Z12saxpy_kernelfPKfPfi,"aw",@nobits
	.sectionflags	@""
	.align	16
	.zero		1024


//--------------------- .nv.shared._Z17vector_add_kernelPKfS0_Pfi --------------------------
	.section	.nv.shared._Z17vector_add_kernelPKfS0_Pfi,"aw",@nobits
	.sectionflags	@""
	.align	16
	.zero		1024


//--------------------- .nv.constant0._Z20heavy_compute_kernelPKfPfi --------------------------
	.section	.nv.constant0._Z20heavy_compute_kernelPKfPfi,"a",@progbits
	.sectionflags	@""
	.align	4
.nv.constant0._Z20heavy_compute_kernelPKfPfi:
	.zero		916


//--------------------- .nv.constant0._Z17reduce_sum_kernelPKfPfi --------------------------
	.section	.nv.constant0._Z17reduce_sum_kernelPKfPfi,"a",@progbits
	.sectionflags	@""
	.align	4
.nv.constant0._Z17reduce_sum_kernelPKfPfi:
	.zero		916


//--------------------- .nv.constant0._Z12saxpy_kernelfPKfPfi --------------------------
	.section	.nv.constant0._Z12saxpy_kernelfPKfPfi,"a",@progbits
	.sectionflags	@""
	.align	4
.nv.constant0._Z12saxpy_kernelfPKfPfi:
	.zero		924


//--------------------- .nv.constant0._Z17vector_add_kernelPKfS0_Pfi --------------------------
	.section	.nv.constant0._Z17vector_add_kernelPKfS0_Pfi,"a",@progbits
	.sectionflags	@""
	.align	4
.nv.constant0._Z17vector_add_kernelPKfS0_Pfi:
	.zero		924


//--------------------- SYMBOLS --------------------------

	.type		.nv.reservedSmem.offset0,@object
	.size		.nv.reservedSmem.offset0,0x4
	.type		.nv.reservedSmem.cap,@object
	.size		.nv.reservedSmem.cap,0x4
